//
// Generated by NVIDIA NVVM Compiler
//
// Compiler Build ID: CL-36424714
// Cuda compilation tools, release 13.0, V13.0.88
// Based on NVVM 20.0.0
//

.version 9.0
.target sm_100
.address_size 64

	// .globl	_Z18histogramOptimizedPKhPji
// _ZZ18histogramOptimizedPKhPjiE6s_bins has been demoted

.visible .entry _Z18histogramOptimizedPKhPji(
	.param .u64 .ptr .align 1 _Z18histogramOptimizedPKhPji_param_0,
	.param .u64 .ptr .align 1 _Z18histogramOptimizedPKhPji_param_1,
	.param .u32 _Z18histogramOptimizedPKhPji_param_2
)
{
	.reg .pred 	%p<19>;
	.reg .b16 	%rs<2>;
	.reg .b32 	%r<119>;
	.reg .b64 	%rd<21>;
	// demoted variable
	.shared .align 4 .b8 _ZZ18histogramOptimizedPKhPjiE6s_bins[1024];
	ld.param.u64 	%rd6, [_Z18histogramOptimizedPKhPji_param_0];
	ld.param.u64 	%rd7, [_Z18histogramOptimizedPKhPji_param_1];
	ld.param.u32 	%r59, [_Z18histogramOptimizedPKhPji_param_2];
	cvta.to.global.u64 	%rd1, %rd7;
	mov.u32 	%r118, %tid.x;
	setp.gt.u32 	%p1, %r118, 255;
	@%p1 bra 	$L__BB0_7;
	mov.u32 	%r2, %ntid.x;
	add.s32 	%r60, %r118, %r2;
	max.u32 	%r61, %r60, 256;
	setp.lt.u32 	%p2, %r60, 256;
	selp.u32 	%r62, 1, 0, %p2;
	add.s32 	%r63, %r60, %r62;
	sub.s32 	%r64, %r61, %r63;
	div.u32 	%r65, %r64, %r2;
	add.s32 	%r3, %r65, %r62;
	and.b32  	%r66, %r3, 3;
	setp.eq.s32 	%p3, %r66, 3;
	mov.u32 	%r110, %r118;
	@%p3 bra 	$L__BB0_4;
	add.s32 	%r67, %r3, 1;
	and.b32  	%r68, %r67, 3;
	shl.b32 	%r69, %r118, 2;
	mov.u32 	%r70, _ZZ18histogramOptimizedPKhPjiE6s_bins;
	add.s32 	%r107, %r70, %r69;
	shl.b32 	%r5, %r2, 2;
	neg.s32 	%r106, %r68;
	mad.lo.s32 	%r110, %r2, %r68, %r118;
$L__BB0_3:
	.pragma "nounroll";
	mov.b32 	%r71, 0;
	st.shared.u32 	[%r107], %r71;
	add.s32 	%r107, %r107, %r5;
	add.s32 	%r106, %r106, 1;
	setp.ne.s32 	%p4, %r106, 0;
	@%p4 bra 	$L__BB0_3;
$L__BB0_4:
	setp.lt.u32 	%p5, %r3, 3;
	@%p5 bra 	$L__BB0_7;
	shl.b32 	%r13, %r2, 2;
	shl.b32 	%r72, %r110, 2;
	mov.u32 	%r73, _ZZ18histogramOptimizedPKhPjiE6s_bins;
	add.s32 	%r109, %r73, %r72;
	shl.b32 	%r15, %r2, 4;
	shl.b32 	%r16, %r2, 3;
	mul.lo.s32 	%r17, %r2, 12;
$L__BB0_6:
	mov.b32 	%r74, 0;
	st.shared.u32 	[%r109], %r74;
	add.s32 	%r75, %r109, %r13;
	st.shared.u32 	[%r75], %r74;
	add.s32 	%r76, %r109, %r16;
	st.shared.u32 	[%r76], %r74;
	add.s32 	%r77, %r109, %r17;
	st.shared.u32 	[%r77], %r74;
	add.s32 	%r110, %r110, %r13;
	add.s32 	%r109, %r109, %r15;
	setp.lt.u32 	%p6, %r110, 256;
	@%p6 bra 	$L__BB0_6;
$L__BB0_7:
	bar.sync 	0;
	mov.u32 	%r78, %ctaid.x;
	mov.u32 	%r22, %ntid.x;
	mad.lo.s32 	%r23, %r78, %r22, %r118;
	setp.ge.s32 	%p7, %r23, %r59;
	@%p7 bra 	$L__BB0_9;
	cvt.s64.s32 	%rd8, %r23;
	cvta.to.global.u64 	%rd9, %rd6;
	add.s64 	%rd10, %rd9, %rd8;
	ld.global.u8 	%rs1, [%rd10];
	mul.wide.u16 	%r79, %rs1, 4;
	mov.u32 	%r80, _ZZ18histogramOptimizedPKhPjiE6s_bins;
	add.s32 	%r81, %r80, %r79;
	atom.shared.add.u32 	%r82, [%r81], 1;
$L__BB0_9:
	setp.gt.u32 	%p8, %r118, 255;
	bar.sync 	0;
	@%p8 bra 	$L__BB0_26;
	add.s32 	%r83, %r118, %r22;
	max.u32 	%r84, %r83, 256;
	setp.lt.u32 	%p9, %r83, 256;
	selp.u32 	%r85, 1, 0, %p9;
	add.s32 	%r86, %r83, %r85;
	sub.s32 	%r87, %r84, %r86;
	div.u32 	%r88, %r87, %r22;
	add.s32 	%r24, %r88, %r85;
	and.b32  	%r89, %r24, 3;
	setp.eq.s32 	%p10, %r89, 3;
	@%p10 bra 	$L__BB0_15;
	add.s32 	%r90, %r24, 1;
	and.b32  	%r91, %r90, 3;
	mul.wide.u32 	%rd11, %r118, 4;
	add.s64 	%rd20, %rd1, %rd11;
	mul.wide.u32 	%rd3, %r22, 4;
	shl.b32 	%r92, %r118, 2;
	mov.u32 	%r93, _ZZ18histogramOptimizedPKhPjiE6s_bins;
	add.s32 	%r112, %r93, %r92;
	shl.b32 	%r26, %r22, 2;
	neg.s32 	%r111, %r91;
	mad.lo.s32 	%r118, %r22, %r91, %r118;
$L__BB0_12:
	.pragma "nounroll";
	ld.shared.u32 	%r31, [%r112];
	setp.eq.s32 	%p11, %r31, 0;
	@%p11 bra 	$L__BB0_14;
	atom.global.add.u32 	%r94, [%rd20], %r31;
$L__BB0_14:
	add.s64 	%rd20, %rd20, %rd3;
	add.s32 	%r112, %r112, %r26;
	add.s32 	%r111, %r111, 1;
	setp.ne.s32 	%p12, %r111, 0;
	@%p12 bra 	$L__BB0_12;
$L__BB0_15:
	setp.lt.u32 	%p13, %r24, 3;
	@%p13 bra 	$L__BB0_26;
	shl.b32 	%r95, %r22, 1;
	add.s32 	%r117, %r118, %r95;
	shl.b32 	%r36, %r22, 2;
	mad.lo.s32 	%r116, %r22, 3, %r118;
	add.s32 	%r115, %r22, %r118;
	shl.b32 	%r96, %r118, 2;
	mov.u32 	%r97, _ZZ18histogramOptimizedPKhPjiE6s_bins;
	add.s32 	%r114, %r97, %r96;
	shl.b32 	%r40, %r22, 4;
	shl.b32 	%r41, %r22, 3;
	mul.lo.s32 	%r42, %r22, 12;
$L__BB0_17:
	ld.shared.u32 	%r48, [%r114];
	setp.eq.s32 	%p14, %r48, 0;
	@%p14 bra 	$L__BB0_19;
	mul.wide.u32 	%rd12, %r118, 4;
	add.s64 	%rd13, %rd1, %rd12;
	atom.global.add.u32 	%r98, [%rd13], %r48;
$L__BB0_19:
	add.s32 	%r99, %r114, %r36;
	ld.shared.u32 	%r49, [%r99];
	setp.eq.s32 	%p15, %r49, 0;
	@%p15 bra 	$L__BB0_21;
	mul.wide.u32 	%rd14, %r115, 4;
	add.s64 	%rd15, %rd1, %rd14;
	atom.global.add.u32 	%r100, [%rd15], %r49;
$L__BB0_21:
	add.s32 	%r50, %r118, %r22;
	add.s32 	%r101, %r114, %r41;
	ld.shared.u32 	%r51, [%r101];
	setp.eq.s32 	%p16, %r51, 0;
	@%p16 bra 	$L__BB0_23;
	mul.wide.u32 	%rd16, %r117, 4;
	add.s64 	%rd17, %rd1, %rd16;
	atom.global.add.u32 	%r102, [%rd17], %r51;
$L__BB0_23:
	add.s32 	%r52, %r50, %r22;
	add.s32 	%r103, %r114, %r42;
	ld.shared.u32 	%r53, [%r103];
	setp.eq.s32 	%p17, %r53, 0;
	@%p17 bra 	$L__BB0_25;
	mul.wide.u32 	%rd18, %r116, 4;
	add.s64 	%rd19, %rd1, %rd18;
	atom.global.add.u32 	%r104, [%rd19], %r53;
$L__BB0_25:
	add.s32 	%r105, %r52, %r22;
	add.s32 	%r118, %r105, %r22;
	add.s32 	%r117, %r117, %r36;
	add.s32 	%r116, %r116, %r36;
	add.s32 	%r115, %r115, %r36;
	add.s32 	%r114, %r114, %r40;
	setp.lt.u32 	%p18, %r118, 256;
	@%p18 bra 	$L__BB0_17;
$L__BB0_26:
	ret;

}


// ===== COMPILED SASS (sm_100) =====

	.target	sm_100

	.elftype	@"ET_EXEC"


//--------------------- .note.nv.tkinfo           --------------------------
	.section	.note.nv.tkinfo,"",@"SHT_NOTE"
	.sectionflags	@"SHF_NOTE_NV_TKINFO"
	.tkinfo
        /*0018*/ 	.word	0x00000002
        /*0030*/ 	.string	""
        /*0030*/ 	.string	"ptxas"
        /*0030*/ 	.string	"Cuda compilation tools, release 13.0, V13.0.88"
        /*0030*/ 	.string	"Build cuda_13.0.r13.0/compiler.36424714_0"
        /*0030*/ 	.string	"-arch sm_100 -m 64 "



//--------------------- .note.nv.cuinfo           --------------------------
	.section	.note.nv.cuinfo,"",@"SHT_NOTE"
	.sectionflags	@"SHF_NOTE_NV_CUINFO"
        /*0018*/ 	.short	0x0002
        /*001a*/ 	.short	0x0064
        /*001c*/ 	.short	0x0082
	.zero		2


//--------------------- .nv.info                  --------------------------
	.section	.nv.info,"",@"SHT_CUDA_INFO"
	.align	4


	//----- nvinfo : EIATTR_REGCOUNT
	.align		4
        /*0000*/ 	.byte	0x04, 0x2f
        /*0002*/ 	.short	(.L_1 - .L_0)
	.align		4
.L_0:
        /*0004*/ 	.word	index@(_Z18histogramOptimizedPKhPji)
        /*0008*/ 	.word	0x00000014


	//----- nvinfo : EIATTR_FRAME_SIZE
	.align		4
.L_1:
        /*000c*/ 	.byte	0x04, 0x11
        /*000e*/ 	.short	(.L_3 - .L_2)
	.align		4
.L_2:
        /*0010*/ 	.word	index@(_Z18histogramOptimizedPKhPji)
        /*0014*/ 	.word	0x00000000


	//----- nvinfo : EIATTR_MIN_STACK_SIZE
	.align		4
.L_3:
        /*0018*/ 	.byte	0x04, 0x12
        /*001a*/ 	.short	(.L_5 - .L_4)
	.align		4
.L_4:
        /*001c*/ 	.word	index@(_Z18histogramOptimizedPKhPji)
        /*0020*/ 	.word	0x00000000
.L_5:


//--------------------- .nv.compat                --------------------------
	.section	.nv.compat,"",@"SHT_CUDA_COMPAT_INFO"
	.align	4
        /*0000*/ 	.byte	0x02, 0x09, 0x00, 0x00, 0x02, 0x02, 0x01, 0x00, 0x02, 0x05, 0x05, 0x00, 0x03, 0x07, 0x01, 0x01
        /*0010*/ 	.byte	0x02, 0x03, 0x00, 0x00, 0x02, 0x06, 0x01, 0x00, 0x04, 0x0b, 0x08, 0x00, 0x09, 0x00, 0x00, 0x00
        /*0020*/ 	.byte	0x00, 0x00, 0x00, 0x00


//--------------------- .nv.info._Z18histogramOptimizedPKhPji --------------------------
	.section	.nv.info._Z18histogramOptimizedPKhPji,"",@"SHT_CUDA_INFO"
	.sectionflags	@""
	.align	4


	//----- nvinfo : EIATTR_CUDA_API_VERSION
	.align		4
        /*0000*/ 	.byte	0x04, 0x37
        /*0002*/ 	.short	(.L_7 - .L_6)
.L_6:
        /*0004*/ 	.word	0x00000082


	//----- nvinfo : EIATTR_KPARAM_INFO
	.align		4
.L_7:
        /*0008*/ 	.byte	0x04, 0x17
        /*000a*/ 	.short	(.L_9 - .L_8)
.L_8:
        /*000c*/ 	.word	0x00000000
        /*0010*/ 	.short	0x0002
        /*0012*/ 	.short	0x0010
        /*0014*/ 	.byte	0x00, 0xf0, 0x11, 0x00


	//----- nvinfo : EIATTR_KPARAM_INFO
	.align		4
.L_9:
        /*0018*/ 	.byte	0x04, 0x17
        /*001a*/ 	.short	(.L_11 - .L_10)
.L_10:
        /*001c*/ 	.word	0x00000000
        /*0020*/ 	.short	0x0001
        /*0022*/ 	.short	0x0008
        /*0024*/ 	.byte	0x00, 0xf5, 0x21, 0x00


	//----- nvinfo : EIATTR_KPARAM_INFO
	.align		4
.L_11:
        /*0028*/ 	.byte	0x04, 0x17
        /*002a*/ 	.short	(.L_13 - .L_12)
.L_12:
        /*002c*/ 	.word	0x00000000
        /*0030*/ 	.short	0x0000
        /*0032*/ 	.short	0x0000
        /*0034*/ 	.byte	0x00, 0xf5, 0x21, 0x00


	//----- nvinfo : EIATTR_SPARSE_MMA_MASK
	.align		4
.L_13:
        /*0038*/ 	.byte	0x03, 0x50
        /*003a*/ 	.short	0x0000


	//----- nvinfo : EIATTR_MAXREG_COUNT
	.align		4
        /*003c*/ 	.byte	0x03, 0x1b
        /*003e*/ 	.short	0x00ff


	//----- nvinfo : EIATTR_NUM_BARRIERS
	.align		4
        /*0040*/ 	.byte	0x02, 0x4c
        /*0042*/ 	.byte	0x01
	.zero		1


	//----- nvinfo : EIATTR_MERCURY_ISA_VERSION
	.align		4
        /*0044*/ 	.byte	0x03, 0x5f
        /*0046*/ 	.short	0x0101


	//----- nvinfo : EIATTR_VRC_CTA_INIT_COUNT
	.align		4
        /*0048*/ 	.byte	0x02, 0x4a
	.zero		1
	.zero		1


	//----- nvinfo : EIATTR_EXIT_INSTR_OFFSETS
	.align		4
        /*004c*/ 	.byte	0x04, 0x1c
        /*004e*/ 	.short	(.L_15 - .L_14)


	//   ....[0]....
.L_14:
        /*0050*/ 	.word	0x00000580


	//   ....[1]....
        /*0054*/ 	.word	0x000008c0


	//   ....[2]....
        /*0058*/ 	.word	0x00000bc0


	//----- nvinfo : EIATTR_CRS_STACK_SIZE
	.align		4
.L_15:
        /*005c*/ 	.byte	0x04, 0x1e
        /*005e*/ 	.short	(.L_17 - .L_16)
.L_16:
        /*0060*/ 	.word	0x00000000


	//----- nvinfo : EIATTR_CBANK_PARAM_SIZE
	.align		4
.L_17:
        /*0064*/ 	.byte	0x03, 0x19
        /*0066*/ 	.short	0x0014


	//----- nvinfo : EIATTR_PARAM_CBANK
	.align		4
        /*0068*/ 	.byte	0x04, 0x0a
        /*006a*/ 	.short	(.L_19 - .L_18)
	.align		4
.L_18:
        /*006c*/ 	.word	index@(.nv.constant0._Z18histogramOptimizedPKhPji)
        /*0070*/ 	.short	0x0380
        /*0072*/ 	.short	0x0014


	//----- nvinfo : EIATTR_SW_WAR
	.align		4
.L_19:
        /*0074*/ 	.byte	0x04, 0x36
        /*0076*/ 	.short	(.L_21 - .L_20)
.L_20:
        /*0078*/ 	.word	0x00000008
.L_21:


//--------------------- .nv.callgraph             --------------------------
	.section	.nv.callgraph,"",@"SHT_CUDA_CALLGRAPH"
	.align	4
	.sectionentsize	8
	.align		4
        /*0000*/ 	.word	0x00000000
	.align		4
        /*0004*/ 	.word	0xffffffff
	.align		4
        /*0008*/ 	.word	0x00000000
	.align		4
        /*000c*/ 	.word	0xfffffffe
	.align		4
        /*0010*/ 	.word	0x00000000
	.align		4
        /*0014*/ 	.word	0xfffffffd
	.align		4
        /*0018*/ 	.word	0x00000000
	.align		4
        /*001c*/ 	.word	0xfffffffc


//--------------------- .text._Z18histogramOptimizedPKhPji --------------------------
	.section	.text._Z18histogramOptimizedPKhPji,"ax",@progbits
	.align	128
        .global         _Z18histogramOptimizedPKhPji
        .type           _Z18histogramOptimizedPKhPji,@function
        .size           _Z18histogramOptimizedPKhPji,(.L_x_23 - _Z18histogramOptimizedPKhPji)
        .other          _Z18histogramOptimizedPKhPji,@"STO_CUDA_ENTRY STV_DEFAULT"
_Z18histogramOptimizedPKhPji:
.text._Z18histogramOptimizedPKhPji:
[----:B------:R-:W-:Y:S01]  /*0000*/  LDC R1, c[0x0][0x37c] ;  /* 0x0000df00ff017b82 */ /* 0x000fe20000000800 */
[----:B------:R-:W0:Y:S01]  /*0010*/  S2R R0, SR_TID.X ;  /* 0x0000000000007919 */ /* 0x000e220000002100 */
[----:B------:R-:W-:Y:S01]  /*0020*/  BSSY.RECONVERGENT B0, `(.L_x_0) ;  /* 0x0000040000007945 */ /* 0x000fe20003800200 */
[----:B0-----:R-:W-:-:S13]  /*0030*/  ISETP.GT.U32.AND P0, PT, R0, 0xff, PT ;  /* 0x000000ff0000780c */ /* 0x001fda0003f04070 */
[----:B------:R-:W-:Y:S05]  /*0040*/  @P0 BRA `(.L_x_1) ;  /* 0x0000000000f40947 */ /* 0x000fea0003800000 */
[----:B------:R-:W0:Y:S01]  /*0050*/  LDC R10, c[0x0][0x360] ;  /* 0x0000d800ff0a7b82 */ /* 0x000e220000000800 */
[----:B------:R-:W-:Y:S01]  /*0060*/  BSSY.RECONVERGENT B1, `(.L_x_2) ;  /* 0x000002b000017945 */ /* 0x000fe20003800200 */
[----:B0-----:R-:W0:Y:S01]  /*0070*/  I2F.U32.RP R7, R10 ;  /* 0x0000000a00077306 */ /* 0x001e220000209000 */
[----:B------:R-:W-:Y:S01]  /*0080*/  IMAD.IADD R4, R0, 0x1, R10 ;  /* 0x0000000100047824 */ /* 0x000fe200078e020a */
[----:B------:R-:W-:-:S04]  /*0090*/  ISETP.NE.U32.AND P2, PT, R10, RZ, PT ;  /* 0x000000ff0a00720c */ /* 0x000fc80003f45070 */
[C---:B------:R-:W-:Y:S02]  /*00a0*/  ISETP.GE.U32.AND P0, PT, R4.reuse, 0x100, PT ;  /* 0x000001000400780c */ /* 0x040fe40003f06070 */
[----:B------:R-:W-:Y:S02]  /*00b0*/  VIMNMX.U32 R5, PT, PT, R4, 0x100, !PT ;  /* 0x0000010004057848 */ /* 0x000fe40007fe0000 */
[----:B------:R-:W-:-:S04]  /*00c0*/  SEL R6, RZ, 0x1, P0 ;  /* 0x00000001ff067807 */ /* 0x000fc80000000000 */
[----:B------:R-:W-:Y:S01]  /*00d0*/  IADD3 R5, PT, PT, R5, -R4, -R6 ;  /* 0x8000000405057210 */ /* 0x000fe20007ffe806 */
[----:B0-----:R-:W0:Y:S02]  /*00e0*/  MUFU.RCP R7, R7 ;  /* 0x0000000700077308 */ /* 0x001e240000001000 */
[----:B0-----:R-:W-:-:S06]  /*00f0*/  VIADD R2, R7, 0xffffffe ;  /* 0x0ffffffe07027836 */ /* 0x001fcc0000000000 */
[----:B------:R0:W1:Y:S02]  /*0100*/  F2I.FTZ.U32.TRUNC.NTZ R3, R2 ;  /* 0x0000000200037305 */ /* 0x000064000021f000 */
[----:B0-----:R-:W-:Y:S02]  /*0110*/  IMAD.MOV.U32 R2, RZ, RZ, RZ ;  /* 0x000000ffff027224 */ /* 0x001fe400078e00ff */
[----:B-1----:R-:W-:-:S04]  /*0120*/  IMAD.MOV R9, RZ, RZ, -R3 ;  /* 0x000000ffff097224 */ /* 0x002fc800078e0a03 */
[----:B------:R-:W-:-:S04]  /*0130*/  IMAD R9, R9, R10, RZ ;  /* 0x0000000a09097224 */ /* 0x000fc800078e02ff */
[----:B------:R-:W-:-:S06]  /*0140*/  IMAD.HI.U32 R8, R3, R9, R2 ;  /* 0x0000000903087227 */ /* 0x000fcc00078e0002 */
[----:B------:R-:W-:-:S05]  /*0150*/  IMAD.HI.U32 R3, R8, R5, RZ ;  /* 0x0000000508037227 */ /* 0x000fca00078e00ff */
[----:B------:R-:W-:-:S05]  /*0160*/  IADD3 R2, PT, PT, -R3, RZ, RZ ;  /* 0x000000ff03027210 */ /* 0x000fca0007ffe1ff */
[----:B------:R-:W-:-:S05]  /*0170*/  IMAD R5, R10, R2, R5 ;  /* 0x000000020a057224 */ /* 0x000fca00078e0205 */
[----:B------:R-:W-:-:S13]  /*0180*/  ISETP.GE.U32.AND P0, PT, R5, R10, PT ;  /* 0x0000000a0500720c */ /* 0x000fda0003f06070 */
[----:B------:R-:W-:Y:S02]  /*0190*/  @P0 IMAD.IADD R5, R5, 0x1, -R10 ;  /* 0x0000000105050824 */ /* 0x000fe400078e0a0a */
[----:B------:R-:W-:-:S03]  /*01a0*/  @P0 VIADD R3, R3, 0x1 ;  /* 0x0000000103030836 */ /* 0x000fc60000000000 */
[----:B------:R-:W-:-:S13]  /*01b0*/  ISETP.GE.U32.AND P1, PT, R5, R10, PT ;  /* 0x0000000a0500720c */ /* 0x000fda0003f26070 */
[----:B------:R-:W-:Y:S01]  /*01c0*/  @P1 VIADD R3, R3, 0x1 ;  /* 0x0000000103031836 */ /* 0x000fe20000000000 */
[----:B------:R-:W-:-:S05]  /*01d0*/  @!P2 LOP3.LUT R3, RZ, R10, RZ, 0x33, !PT ;  /* 0x0000000aff03a212 */ /* 0x000fca00078e33ff */
[----:B------:R-:W-:-:S05]  /*01e0*/  IMAD.IADD R3, R6, 0x1, R3 ;  /* 0x0000000106037824 */ /* 0x000fca00078e0203 */
[C---:B------:R-:W-:Y:S02]  /*01f0*/  LOP3.LUT R2, R3.reuse, 0x3, RZ, 0xc0, !PT ;  /* 0x0000000303027812 */ /* 0x040fe400078ec0ff */
[----:B------:R-:W-:Y:S02]  /*0200*/  ISETP.GE.U32.AND P1, PT, R3, 0x3, PT ;  /* 0x000000030300780c */ /* 0x000fe40003f26070 */
[----:B------:R-:W-:Y:S02]  /*0210*/  ISETP.NE.AND P0, PT, R2, 0x3, PT ;  /* 0x000000030200780c */ /* 0x000fe40003f05270 */
[----:B------:R-:W-:-:S11]  /*0220*/  MOV R2, R0 ;  /* 0x0000000000027202 */ /* 0x000fd60000000f00 */
[----:B------:R-:W-:Y:S05]  /*0230*/  @!P0 BRA `(.L_x_3) ;  /* 0x0000000000348947 */ /* 0x000fea0003800000 */
[----:B------:R-:W0:Y:S01]  /*0240*/  S2UR UR5, SR_CgaCtaId ;  /* 0x00000000000579c3 */ /* 0x000e220000008800 */
[----:B------:R-:W-:Y:S01]  /*0250*/  VIADD R2, R3, 0x1 ;  /* 0x0000000103027836 */ /* 0x000fe20000000000 */
[----:B------:R-:W-:-:S04]  /*0260*/  UMOV UR4, 0x400 ;  /* 0x0000040000047882 */ /* 0x000fc80000000000 */
[----:B------:R-:W-:-:S05]  /*0270*/  LOP3.LUT R3, R2, 0x3, RZ, 0xc0, !PT ;  /* 0x0000000302037812 */ /* 0x000fca00078ec0ff */
[----:B------:R-:W-:Y:S02]  /*0280*/  IMAD R2, R3, R10, R0 ;  /* 0x0000000a03027224 */ /* 0x000fe400078e0200 */
[----:B------:R-:W-:Y:S01]  /*0290*/  IMAD.MOV R4, RZ, RZ, -R3 ;  /* 0x000000ffff047224 */ /* 0x000fe200078e0a03 */
[----:B0-----:R-:W-:-:S06]  /*02a0*/  ULEA UR4, UR5, UR4, 0x18 ;  /* 0x0000000405047291 */ /* 0x001fcc000f8ec0ff */
[----:B------:R-:W-:-:S07]  /*02b0*/  LEA R3, R0, UR4, 0x2 ;  /* 0x0000000400037c11 */ /* 0x000fce000f8e10ff */
.L_x_4:
[----:B------:R-:W-:Y:S01]  /*02c0*/  VIADD R4, R4, 0x1 ;  /* 0x0000000104047836 */ /* 0x000fe20000000000 */
[----:B------:R0:W-:Y:S04]  /*02d0*/  STS [R3], RZ ;  /* 0x000000ff03007388 */ /* 0x0001e80000000800 */
[----:B------:R-:W-:Y:S01]  /*02e0*/  ISETP.NE.AND P0, PT, R4, RZ, PT ;  /* 0x000000ff0400720c */ /* 0x000fe20003f05270 */
[----:B0-----:R-:W-:-:S12]  /*02f0*/  IMAD R3, R10, 0x4, R3 ;  /* 0x000000040a037824 */ /* 0x001fd800078e0203 */
[----:B------:R-:W-:Y:S05]  /*0300*/  @P0 BRA `(.L_x_4) ;  /* 0xfffffffc00ec0947 */ /* 0x000fea000383ffff */
.L_x_3:
[----:B------:R-:W-:Y:S05]  /*0310*/  BSYNC.RECONVERGENT B1 ;  /* 0x0000000000017941 */ /* 0x000fea0003800200 */
.L_x_2:
[----:B------:R-:W-:Y:S05]  /*0320*/  @!P1 BRA `(.L_x_1) ;  /* 0x00000000003c9947 */ /* 0x000fea0003800000 */
[----:B------:R-:W0:Y:S01]  /*0330*/  S2UR UR5, SR_CgaCtaId ;  /* 0x00000000000579c3 */ /* 0x000e220000008800 */
[----:B------:R-:W-:Y:S02]  /*0340*/  UMOV UR4, 0x400 ;  /* 0x0000040000047882 */ /* 0x000fe40000000000 */
[----:B0-----:R-:W-:-:S06]  /*0350*/  ULEA UR4, UR5, UR4, 0x18 ;  /* 0x0000000405047291 */ /* 0x001fcc000f8ec0ff */
[----:B------:R-:W-:-:S07]  /*0360*/  LEA R3, R2, UR4, 0x2 ;  /* 0x0000000402037c11 */ /* 0x000fce000f8e10ff */
.L_x_5:
[C---:B------:R-:W-:Y:S01]  /*0370*/  LEA R4, R10.reuse, R3, 0x2 ;  /* 0x000000030a047211 */ /* 0x040fe200078e10ff */
[C-C-:B------:R-:W-:Y:S01]  /*0380*/  IMAD R5, R10.reuse, 0x8, R3.reuse ;  /* 0x000000080a057824 */ /* 0x140fe200078e0203 */
[----:B------:R0:W-:Y:S01]  /*0390*/  STS [R3], RZ ;  /* 0x000000ff03007388 */ /* 0x0001e20000000800 */
[C-C-:B------:R-:W-:Y:S02]  /*03a0*/  IMAD R6, R10.reuse, 0xc, R3.reuse ;  /* 0x0000000c0a067824 */ /* 0x140fe400078e0203 */
[----:B------:R-:W-:Y:S01]  /*03b0*/  IMAD R2, R10, 0x4, R2 ;  /* 0x000000040a027824 */ /* 0x000fe200078e0202 */
[----:B------:R1:W-:Y:S04]  /*03c0*/  STS [R4], RZ ;  /* 0x000000ff04007388 */ /* 0x0003e80000000800 */
[----:B------:R1:W-:Y:S01]  /*03d0*/  STS [R5], RZ ;  /* 0x000000ff05007388 */ /* 0x0003e20000000800 */
[----:B------:R-:W-:Y:S01]  /*03e0*/  ISETP.GE.U32.AND P0, PT, R2, 0x100, PT ;  /* 0x000001000200780c */ /* 0x000fe20003f06070 */
[----:B0-----:R-:W-:-:S02]  /*03f0*/  IMAD R3, R10, 0x10, R3 ;  /* 0x000000100a037824 */ /* 0x001fc400078e0203 */
[----:B------:R1:W-:Y:S10]  /*0400*/  STS [R6], RZ ;  /* 0x000000ff06007388 */ /* 0x0003f40000000800 */
[----:B-1----:R-:W-:Y:S05]  /*0410*/  @!P0 BRA `(.L_x_5) ;  /* 0xfffffffc00d48947 */ /* 0x002fea000383ffff */
.L_x_1:
[----:B------:R-:W-:Y:S05]  /*0420*/  BSYNC.RECONVERGENT B0 ;  /* 0x0000000000007941 */ /* 0x000fea0003800200 */
.L_x_0:
[----:B------:R-:W0:Y:S01]  /*0430*/  S2UR UR4, SR_CTAID.X ;  /* 0x00000000000479c3 */ /* 0x000e220000002500 */
[----:B------:R-:W1:Y:S01]  /*0440*/  LDCU UR5, c[0x0][0x390] ;  /* 0x00007200ff0577ac */ /* 0x000e620008000800 */
[----:B------:R-:W-:Y:S06]  /*0450*/  BSSY.RECONVERGENT B0, `(.L_x_6) ;  /* 0x0000011000007945 */ /* 0x000fec0003800200 */
[----:B------:R-:W-:Y:S01]  /*0460*/  BAR.SYNC.DEFER_BLOCKING 0x0 ;  /* 0x0000000000007b1d */ /* 0x000fe20000010000 */
[----:B------:R-:W-:-:S07]  /*0470*/  ISETP.GT.U32.AND P1, PT, R0, 0xff, PT ;  /* 0x000000ff0000780c */ /* 0x000fce0003f24070 */
[----:B------:R-:W0:Y:S01]  /*0480*/  LDC R3, c[0x0][0x360] ;  /* 0x0000d800ff037b82 */ /* 0x000e220000000800 */
[----:B------:R-:W2:Y:S01]  /*0490*/  LDCU.64 UR6, c[0x0][0x358] ;  /* 0x00006b00ff0677ac */ /* 0x000ea20008000a00 */
[----:B0-----:R-:W-:-:S05]  /*04a0*/  IMAD R2, R3, UR4, R0 ;  /* 0x0000000403027c24 */ /* 0x001fca000f8e0200 */
[----:B-1----:R-:W-:-:S13]  /*04b0*/  ISETP.GE.AND P0, PT, R2, UR5, PT ;  /* 0x0000000502007c0c */ /* 0x002fda000bf06270 */
[----:B--2---:R-:W-:Y:S05]  /*04c0*/  @P0 BRA `(.L_x_7) ;  /* 0x0000000000240947 */ /* 0x004fea0003800000 */
[----:B------:R-:W0:Y:S02]  /*04d0*/  LDCU.64 UR4, c[0x0][0x380] ;  /* 0x00007000ff0477ac */ /* 0x000e240008000a00 */
[----:B0-----:R-:W-:-:S04]  /*04e0*/  IADD3 R4, P0, PT, R2, UR4, RZ ;  /* 0x0000000402047c10 */ /* 0x001fc8000ff1e0ff */
[----:B------:R-:W-:-:S05]  /*04f0*/  LEA.HI.X.SX32 R5, R2, UR5, 0x1, P0 ;  /* 0x0000000502057c11 */ /* 0x000fca00080f0eff */
[----:B------:R-:W2:Y:S01]  /*0500*/  LDG.E.U8 R4, desc[UR6][R4.64] ;  /* 0x0000000604047981 */ /* 0x000ea2000c1e1100 */
[----:B------:R-:W0:Y:S01]  /*0510*/  S2UR UR5, SR_CgaCtaId ;  /* 0x00000000000579c3 */ /* 0x000e220000008800 */
[----:B------:R-:W-:Y:S02]  /*0520*/  UMOV UR4, 0x400 ;  /* 0x0000040000047882 */ /* 0x000fe40000000000 */
[----:B0-----:R-:W-:-:S06]  /*0530*/  ULEA UR4, UR5, UR4, 0x18 ;  /* 0x0000000405047291 */ /* 0x001fcc000f8ec0ff */
[----:B--2---:R-:W-:-:S05]  /*0540*/  LEA R2, R4, UR4, 0x2 ;  /* 0x0000000404027c11 */ /* 0x004fca000f8e10ff */
[----:B------:R0:W-:Y:S02]  /*0550*/  ATOMS.POPC.INC.32 RZ, [R2+URZ] ;  /* 0x0000000002ff7f8c */ /* 0x0001e4000d8000ff */
.L_x_7:
[----:B------:R-:W-:Y:S05]  /*0560*/  BSYNC.RECONVERGENT B0 ;  /* 0x0000000000007941 */ /* 0x000fea0003800200 */
.L_x_6:
[----:B------:R-:W-:Y:S06]  /*0570*/  BAR.SYNC.DEFER_BLOCKING 0x0 ;  /* 0x0000000000007b1d */ /* 0x000fec0000010000 */
[----:B------:R-:W-:Y:S05]  /*0580*/  @P1 EXIT ;  /* 0x000000000000194d */ /* 0x000fea0003800000 */
[----:B------:R-:W1:Y:S01]  /*0590*/  I2F.U32.RP R8, R3 ;  /* 0x0000000300087306 */ /* 0x000e620000209000 */
[----:B0-----:R-:W-:Y:S01]  /*05a0*/  IMAD.IADD R2, R0, 0x1, R3 ;  /* 0x0000000100027824 */ /* 0x001fe200078e0203 */
[----:B------:R-:W-:Y:S01]  /*05b0*/  ISETP.NE.U32.AND P2, PT, R3, RZ, PT ;  /* 0x000000ff0300720c */ /* 0x000fe20003f45070 */
[----:B------:R-:W-:Y:S03]  /*05c0*/  BSSY.RECONVERGENT B0, `(.L_x_8) ;  /* 0x000002e000007945 */ /* 0x000fe60003800200 */
[C---:B------:R-:W-:Y:S02]  /*05d0*/  ISETP.GE.U32.AND P0, PT, R2.reuse, 0x100, PT ;  /* 0x000001000200780c */ /* 0x040fe40003f06070 */
[----:B------:R-:W-:Y:S01]  /*05e0*/  VIMNMX.U32 R7, PT, PT, R2, 0x100, !PT ;  /* 0x0000010002077848 */ /* 0x000fe20007fe0000 */
[----:B-1----:R-:W0:Y:S02]  /*05f0*/  MUFU.RCP R8, R8 ;  /* 0x0000000800087308 */ /* 0x002e240000001000 */
[----:B0-----:R-:W-:-:S06]  /*0600*/  VIADD R4, R8, 0xffffffe ;  /* 0x0ffffffe08047836 */ /* 0x001fcc0000000000 */
[----:B------:R0:W1:Y:S02]  /*0610*/  F2I.FTZ.U32.TRUNC.NTZ R5, R4 ;  /* 0x0000000400057305 */ /* 0x000064000021f000 */
[----:B0-----:R-:W-:Y:S01]  /*0620*/  IMAD.MOV.U32 R4, RZ, RZ, RZ ;  /* 0x000000ffff047224 */ /* 0x001fe200078e00ff */
[----:B-1----:R-:W-:-:S05]  /*0630*/  IADD3 R6, PT, PT, RZ, -R5, RZ ;  /* 0x80000005ff067210 */ /* 0x002fca0007ffe0ff */
[----:B------:R-:W-:Y:S01]  /*0640*/  IMAD R9, R6, R3, RZ ;  /* 0x0000000306097224 */ /* 0x000fe200078e02ff */
[----:B------:R-:W-:-:S03]  /*0650*/  SEL R6, RZ, 0x1, P0 ;  /* 0x00000001ff067807 */ /* 0x000fc60000000000 */
[----:B------:R-:W-:Y:S01]  /*0660*/  IMAD.HI.U32 R5, R5, R9, R4 ;  /* 0x0000000905057227 */ /* 0x000fe200078e0004 */
[----:B------:R-:W-:-:S05]  /*0670*/  IADD3 R2, PT, PT, R7, -R2, -R6 ;  /* 0x8000000207027210 */ /* 0x000fca0007ffe806 */
[----:B------:R-:W-:-:S04]  /*0680*/  IMAD.HI.U32 R5, R5, R2, RZ ;  /* 0x0000000205057227 */ /* 0x000fc800078e00ff */
[----:B------:R-:W-:-:S04]  /*0690*/  IMAD.MOV R4, RZ, RZ, -R5 ;  /* 0x000000ffff047224 */ /* 0x000fc800078e0a05 */
[----:B------:R-:W-:-:S05]  /*06a0*/  IMAD R2, R3, R4, R2 ;  /* 0x0000000403027224 */ /* 0x000fca00078e0202 */
[----:B------:R-:W-:-:S13]  /*06b0*/  ISETP.GE.U32.AND P0, PT, R2, R3, PT ;  /* 0x000000030200720c */ /* 0x000fda0003f06070 */
[----:B------:R-:W-:Y:S01]  /*06c0*/  @P0 IMAD.IADD R2, R2, 0x1, -R3 ;  /* 0x0000000102020824 */ /* 0x000fe200078e0a03 */
[----:B------:R-:W-:-:S04]  /*06d0*/  @P0 IADD3 R5, PT, PT, R5, 0x1, RZ ;  /* 0x0000000105050810 */ /* 0x000fc80007ffe0ff */
[----:B------:R-:W-:-:S13]  /*06e0*/  ISETP.GE.U32.AND P1, PT, R2, R3, PT ;  /* 0x000000030200720c */ /* 0x000fda0003f26070 */
[----:B------:R-:W-:Y:S01]  /*06f0*/  @P1 VIADD R5, R5, 0x1 ;  /* 0x0000000105051836 */ /* 0x000fe20000000000 */
[----:B------:R-:W-:-:S05]  /*0700*/  @!P2 LOP3.LUT R5, RZ, R3, RZ, 0x33, !PT ;  /* 0x00000003ff05a212 */ /* 0x000fca00078e33ff */
[----:B------:R-:W-:-:S05]  /*0710*/  IMAD.IADD R8, R6, 0x1, R5 ;  /* 0x0000000106087824 */ /* 0x000fca00078e0205 */
[----:B------:R-:W-:-:S04]  /*0720*/  LOP3.LUT R2, R8, 0x3, RZ, 0xc0, !PT ;  /* 0x0000000308027812 */ /* 0x000fc800078ec0ff */
[----:B------:R-:W-:-:S13]  /*0730*/  ISETP.NE.AND P0, PT, R2, 0x3, PT ;  /* 0x000000030200780c */ /* 0x000fda0003f05270 */
[----:B------:R-:W-:Y:S05]  /*0740*/  @!P0 BRA `(.L_x_9) ;  /* 0x0000000000548947 */ /* 0x000fea0003800000 */
[----:B------:R-:W0:Y:S01]  /*0750*/  S2UR UR5, SR_CgaCtaId ;  /* 0x00000000000579c3 */ /* 0x000e220000008800 */
[----:B------:R-:W-:Y:S01]  /*0760*/  VIADD R2, R8, 0x1 ;  /* 0x0000000108027836 */ /* 0x000fe20000000000 */
[----:B------:R-:W-:-:S04]  /*0770*/  UMOV UR4, 0x400 ;  /* 0x0000040000047882 */ /* 0x000fc80000000000 */
[----:B------:R-:W-:Y:S02]  /*0780*/  LOP3.LUT R2, R2, 0x3, RZ, 0xc0, !PT ;  /* 0x0000000302027812 */ /* 0x000fe400078ec0ff */
[----:B------:R-:W1:Y:S02]  /*0790*/  LDC.64 R4, c[0x0][0x388] ;  /* 0x0000e200ff047b82 */ /* 0x000e640000000a00 */
[----:B------:R-:W-:Y:S01]  /*07a0*/  IADD3 R7, PT, PT, -R2, RZ, RZ ;  /* 0x000000ff02077210 */ /* 0x000fe20007ffe1ff */
[----:B0-----:R-:W-:-:S06]  /*07b0*/  ULEA UR4, UR5, UR4, 0x18 ;  /* 0x0000000405047291 */ /* 0x001fcc000f8ec0ff */
[C---:B------:R-:W-:Y:S01]  /*07c0*/  LEA R6, R0.reuse, UR4, 0x2 ;  /* 0x0000000400067c11 */ /* 0x040fe2000f8e10ff */
[----:B-1----:R-:W-:-:S04]  /*07d0*/  IMAD.WIDE.U32 R4, R0, 0x4, R4 ;  /* 0x0000000400047825 */ /* 0x002fc800078e0004 */
[----:B------:R-:W-:-:S07]  /*07e0*/  IMAD R0, R2, R3, R0 ;  /* 0x0000000302007224 */ /* 0x000fce00078e0200 */
.L_x_12:
[----:B------:R-:W0:Y:S01]  /*07f0*/  LDS R9, [R6] ;  /* 0x0000000006097984 */ /* 0x000e220000000800 */
[----:B------:R-:W-:Y:S01]  /*0800*/  VIADD R7, R7, 0x1 ;  /* 0x0000000107077836 */ /* 0x000fe20000000000 */
[----:B------:R-:W-:Y:S04]  /*0810*/  BSSY.RECONVERGENT B1, `(.L_x_10) ;  /* 0x0000005000017945 */ /* 0x000fe80003800200 */
[----:B------:R-:W-:Y:S02]  /*0820*/  ISETP.NE.AND P1, PT, R7, RZ, PT ;  /* 0x000000ff0700720c */ /* 0x000fe40003f25270 */
[----:B0-----:R-:W-:-:S13]  /*0830*/  ISETP.NE.AND P0, PT, R9, RZ, PT ;  /* 0x000000ff0900720c */ /* 0x001fda0003f05270 */
[----:B------:R-:W-:Y:S05]  /*0840*/  @!P0 BRA `(.L_x_11) ;  /* 0x0000000000048947 */ /* 0x000fea0003800000 */
[----:B------:R0:W-:Y:S02]  /*0850*/  REDG.E.ADD.STRONG.GPU desc[UR6][R4.64], R9 ;  /* 0x000000090400798e */ /* 0x0001e4000c12e106 */
.L_x_11:
[----:B------:R-:W-:Y:S05]  /*0860*/  BSYNC.RECONVERGENT B1 ;  /* 0x0000000000017941 */ /* 0x000fea0003800200 */
.L_x_10:
[C---:B------:R-:W-:Y:S02]  /*0870*/  IMAD R6, R3.reuse, 0x4, R6 ;  /* 0x0000000403067824 */ /* 0x040fe400078e0206 */
[----:B0-----:R-:W-:Y:S01]  /*0880*/  IMAD.WIDE.U32 R4, R3, 0x4, R4 ;  /* 0x0000000403047825 */ /* 0x001fe200078e0004 */
[----:B------:R-:W-:Y:S06]  /*0890*/  @P1 BRA `(.L_x_12) ;  /* 0xfffffffc00d41947 */ /* 0x000fec000383ffff */
.L_x_9:
[----:B------:R-:W-:Y:S05]  /*08a0*/  BSYNC.RECONVERGENT B0 ;  /* 0x0000000000007941 */ /* 0x000fea0003800200 */
.L_x_8:
[----:B------:R-:W-:-:S13]  /*08b0*/  ISETP.GE.U32.AND P0, PT, R8, 0x3, PT ;  /* 0x000000030800780c */ /* 0x000fda0003f06070 */
[----:B------:R-:W-:Y:S05]  /*08c0*/  @!P0 EXIT ;  /* 0x000000000000894d */ /* 0x000fea0003800000 */
[----:B------:R-:W0:Y:S01]  /*08d0*/  S2UR UR5, SR_CgaCtaId ;  /* 0x00000000000579c3 */ /* 0x000e220000008800 */
[----:B------:R-:W-:Y:S01]  /*08e0*/  UMOV UR4, 0x400 ;  /* 0x0000040000047882 */ /* 0x000fe20000000000 */
[C-C-:B------:R-:W-:Y:S01]  /*08f0*/  IMAD R2, R3.reuse, 0x2, R0.reuse ;  /* 0x0000000203027824 */ /* 0x140fe200078e0200 */
[----:B------:R-:W-:Y:S01]  /*0900*/  IADD3 R9, PT, PT, R0, R3, RZ ;  /* 0x0000000300097210 */ /* 0x000fe20007ffe0ff */
[----:B------:R-:W-:-:S04]  /*0910*/  IMAD R8, R3, 0x3, R0 ;  /* 0x0000000303087824 */ /* 0x000fc800078e0200 */
[----:B------:R-:W1:Y:S01]  /*0920*/  LDC.64 R4, c[0x0][0x388] ;  /* 0x0000e200ff047b82 */ /* 0x000e620000000a00 */
[----:B0-----:R-:W-:-:S06]  /*0930*/  ULEA UR4, UR5, UR4, 0x18 ;  /* 0x0000000405047291 */ /* 0x001fcc000f8ec0ff */
[----:B------:R-:W-:-:S07]  /*0940*/  LEA R10, R0, UR4, 0x2 ;  /* 0x00000004000a7c11 */ /* 0x000fce000f8e10ff */
.L_x_21:
[----:B0-----:R-:W0:Y:S01]  /*0950*/  LDS R13, [R10] ;  /* 0x000000000a0d7984 */ /* 0x001e220000000800 */
[C-C-:B----4-:R-:W-:Y:S01]  /*0960*/  IMAD R11, R3.reuse, 0xc, R10.reuse ;  /* 0x0000000c030b7824 */ /* 0x150fe200078e020a */
[----:B------:R-:W-:Y:S01]  /*0970*/  BSSY.RECONVERGENT B0, `(.L_x_13) ;  /* 0x000000d000007945 */ /* 0x000fe20003800200 */
[C-C-:B--23--:R-:W-:Y:S02]  /*0980*/  IMAD R6, R3.reuse, 0x4, R10.reuse ;  /* 0x0000000403067824 */ /* 0x14cfe400078e020a */
[----:B------:R-:W-:Y:S02]  /*0990*/  IMAD R7, R3, 0x8, R10 ;  /* 0x0000000803077824 */ /* 0x000fe400078e020a */
[----:B------:R-:W2:Y:S04]  /*09a0*/  LDS R11, [R11] ;  /* 0x000000000b0b7984 */ /* 0x000ea80000000800 */
[----:B------:R-:W3:Y:S04]  /*09b0*/  LDS R15, [R6] ;  /* 0x00000000060f7984 */ /* 0x000ee80000000800 */
[----:B------:R-:W4:Y:S01]  /*09c0*/  LDS R17, [R7] ;  /* 0x0000000007117984 */ /* 0x000f220000000800 */
[----:B0-----:R-:W-:-:S02]  /*09d0*/  ISETP.NE.AND P0, PT, R13, RZ, PT ;  /* 0x000000ff0d00720c */ /* 0x001fc40003f05270 */
[----:B--2---:R-:W-:Y:S02]  /*09e0*/  ISETP.NE.AND P3, PT, R11, RZ, PT ;  /* 0x000000ff0b00720c */ /* 0x004fe40003f65270 */
[----:B---3--:R-:W-:Y:S02]  /*09f0*/  ISETP.NE.AND P1, PT, R15, RZ, PT ;  /* 0x000000ff0f00720c */ /* 0x008fe40003f25270 */
[----:B----4-:R-:W-:-:S07]  /*0a00*/  ISETP.NE.AND P2, PT, R17, RZ, PT ;  /* 0x000000ff1100720c */ /* 0x010fce0003f45270 */
[----:B------:R-:W-:Y:S06]  /*0a10*/  @!P0 BRA `(.L_x_14) ;  /* 0x0000000000088947 */ /* 0x000fec0003800000 */
[----:B-1----:R-:W-:-:S05]  /*0a20*/  IMAD.WIDE.U32 R6, R0, 0x4, R4 ;  /* 0x0000000400067825 */ /* 0x002fca00078e0004 */
[----:B------:R0:W-:Y:S02]  /*0a30*/  REDG.E.ADD.STRONG.GPU desc[UR6][R6.64], R13 ;  /* 0x0000000d0600798e */ /* 0x0001e4000c12e106 */
.L_x_14:
[----:B------:R-:W-:Y:S05]  /*0a40*/  BSYNC.RECONVERGENT B0 ;  /* 0x0000000000007941 */ /* 0x000fea0003800200 */
.L_x_13:
[----:B------:R-:W-:Y:S04]  /*0a50*/  BSSY.RECONVERGENT B0, `(.L_x_15) ;  /* 0x0000004000007945 */ /* 0x000fe80003800200 */
[----:B------:R-:W-:Y:S05]  /*0a60*/  @!P1 BRA `(.L_x_16) ;  /* 0x0000000000089947 */ /* 0x000fea0003800000 */
[----:B01----:R-:W-:-:S05]  /*0a70*/  IMAD.WIDE.U32 R6, R9, 0x4, R4 ;  /* 0x0000000409067825 */ /* 0x003fca00078e0004 */
[----:B------:R2:W-:Y:S02]  /*0a80*/  REDG.E.ADD.STRONG.GPU desc[UR6][R6.64], R15 ;  /* 0x0000000f0600798e */ /* 0x0005e4000c12e106 */
.L_x_16:
[----:B------:R-:W-:Y:S05]  /*0a90*/  BSYNC.RECONVERGENT B0 ;  /* 0x0000000000007941 */ /* 0x000fea0003800200 */
.L_x_15:
[----:B------:R-:W-:Y:S04]  /*0aa0*/  BSSY.RECONVERGENT B0, `(.L_x_17) ;  /* 0x0000004000007945 */ /* 0x000fe80003800200 */
[----:B------:R-:W-:Y:S05]  /*0ab0*/  @!P2 BRA `(.L_x_18) ;  /* 0x000000000008a947 */ /* 0x000fea0003800000 */
[----:B012---:R-:W-:-:S05]  /*0ac0*/  IMAD.WIDE.U32 R6, R2, 0x4, R4 ;  /* 0x0000000402067825 */ /* 0x007fca00078e0004 */
[----:B------:R3:W-:Y:S02]  /*0ad0*/  REDG.E.ADD.STRONG.GPU desc[UR6][R6.64], R17 ;  /* 0x000000110600798e */ /* 0x0007e4000c12e106 */
.L_x_18:
[----:B------:R-:W-:Y:S05]  /*0ae0*/  BSYNC.RECONVERGENT B0 ;  /* 0x0000000000007941 */ /* 0x000fea0003800200 */
.L_x_17:
[----:B------:R-:W-:Y:S01]  /*0af0*/  BSSY.RECONVERGENT B0, `(.L_x_19) ;  /* 0x0000005000007945 */ /* 0x000fe20003800200 */
[----:B------:R-:W-:-:S03]  /*0b00*/  IADD3 R0, PT, PT, R3, R0, R3 ;  /* 0x0000000003007210 */ /* 0x000fc60007ffe003 */
[----:B------:R-:W-:Y:S05]  /*0b10*/  @!P3 BRA `(.L_x_20) ;  /* 0x000000000008b947 */ /* 0x000fea0003800000 */
[----:B0123--:R-:W-:-:S05]  /*0b20*/  IMAD.WIDE.U32 R6, R8, 0x4, R4 ;  /* 0x0000000408067825 */ /* 0x00ffca00078e0004 */
[----:B------:R4:W-:Y:S02]  /*0b30*/  REDG.E.ADD.STRONG.GPU desc[UR6][R6.64], R11 ;  /* 0x0000000b0600798e */ /* 0x0009e4000c12e106 */
.L_x_20:
[----:B------:R-:W-:Y:S05]  /*0b40*/  BSYNC.RECONVERGENT B0 ;  /* 0x0000000000007941 */ /* 0x000fea0003800200 */
.L_x_19:
[C---:B------:R-:W-:Y:S01]  /*0b50*/  IADD3 R0, PT, PT, R3.reuse, R0, R3 ;  /* 0x0000000003007210 */ /* 0x040fe20007ffe003 */
[C---:B------:R-:W-:Y:S01]  /*0b60*/  IMAD R2, R3.reuse, 0x4, R2 ;  /* 0x0000000403027824 */ /* 0x040fe200078e0202 */
[C---:B------:R-:W-:Y:S01]  /*0b70*/  LEA R8, R3.reuse, R8, 0x2 ;  /* 0x0000000803087211 */ /* 0x040fe200078e10ff */
[C---:B------:R-:W-:Y:S01]  /*0b80*/  IMAD R9, R3.reuse, 0x4, R9 ;  /* 0x0000000403097824 */ /* 0x040fe200078e0209 */
[----:B------:R-:W-:Y:S01]  /*0b90*/  ISETP.GE.U32.AND P0, PT, R0, 0x100, PT ;  /* 0x000001000000780c */ /* 0x000fe20003f06070 */
[----:B------:R-:W-:-:S12]  /*0ba0*/  IMAD R10, R3, 0x10, R10 ;  /* 0x00000010030a7824 */ /* 0x000fd800078e020a */
[----:B------:R-:W-:Y:S05]  /*0bb0*/  @!P0 BRA `(.L_x_21) ;  /* 0xfffffffc00648947 */ /* 0x000fea000383ffff */
[----:B------:R-:W-:Y:S05]  /*0bc0*/  EXIT ;  /* 0x000000000000794d */ /* 0x000fea0003800000 */
.L_x_22:
[----:B------:R-:W-:-:S00]  /*0bd0*/  BRA `(.L_x_22) ;  /* 0xfffffffc00fc7947 */ /* 0x000fc0000383ffff */
[----:B------:R-:W-:-:S00]  /*0be0*/  NOP ;  /* 0x0000000000007918 */ /* 0x000fc00000000000 */
        /* <DEDUP_REMOVED lines=9> */
.L_x_23:


//--------------------- .nv.shared._Z18histogramOptimizedPKhPji --------------------------
	.section	.nv.shared._Z18histogramOptimizedPKhPji,"aw",@nobits
	.sectionflags	@""
	.align	4
.nv.shared._Z18histogramOptimizedPKhPji:
	.zero		2048


//--------------------- .nv.shared.reserved.0     --------------------------
	.section	.nv.shared.reserved.0,"aw",@nobits
	.weak		__nv_reservedSMEM_offset_0_alias
	.size		__nv_reservedSMEM_offset_0_alias, 0, 64
	.other		__nv_reservedSMEM_offset_0_alias,@"STO_CUDA_RESERVED_SHARED STV_DEFAULT"
__nv_reservedSMEM_offset_0_alias:
	.zero		0
	.zero		64


//--------------------- .nv.constant0._Z18histogramOptimizedPKhPji --------------------------
	.section	.nv.constant0._Z18histogramOptimizedPKhPji,"a",@progbits
	.sectionflags	@""
	.align	4
.nv.constant0._Z18histogramOptimizedPKhPji:
	.zero		916


//--------------------- SYMBOLS --------------------------

	.type		.nv.reservedSmem.offset0,@object
	.size		.nv.reservedSmem.offset0,0x4
	.type		.nv.reservedSmem.cap,@object
	.size		.nv.reservedSmem.cap,0x4
